//
// Generated by NVIDIA NVVM Compiler
//
// Compiler Build ID: CL-36424714
// Cuda compilation tools, release 13.0, V13.0.88
// Based on NVVM 20.0.0
//

.version 9.0
.target sm_100
.address_size 64

	// .globl	_Z6kernelPiS_i

.visible .entry _Z6kernelPiS_i(
	.param .u64 .ptr .align 1 _Z6kernelPiS_i_param_0,
	.param .u64 .ptr .align 1 _Z6kernelPiS_i_param_1,
	.param .u32 _Z6kernelPiS_i_param_2
)
{
	.reg .pred 	%p<2>;
	.reg .b32 	%r<8>;
	.reg .b64 	%rd<8>;

	ld.param.u64 	%rd1, [_Z6kernelPiS_i_param_0];
	ld.param.u64 	%rd2, [_Z6kernelPiS_i_param_1];
	ld.param.u32 	%r2, [_Z6kernelPiS_i_param_2];
	mov.u32 	%r3, %ctaid.x;
	mov.u32 	%r4, %ntid.x;
	mov.u32 	%r5, %tid.x;
	mad.lo.s32 	%r1, %r3, %r4, %r5;
	setp.ge.s32 	%p1, %r1, %r2;
	@%p1 bra 	$L__BB0_2;
	cvta.to.global.u64 	%rd3, %rd1;
	cvta.to.global.u64 	%rd4, %rd2;
	mul.lo.s32 	%r6, %r1, %r1;
	mul.wide.s32 	%rd5, %r1, 4;
	add.s64 	%rd6, %rd3, %rd5;
	st.global.u32 	[%rd6], %r6;
	mul.lo.s32 	%r7, %r6, %r1;
	add.s64 	%rd7, %rd4, %rd5;
	st.global.u32 	[%rd7], %r7;
$L__BB0_2:
	ret;

}


// ===== COMPILED SASS (sm_100) =====

	.target	sm_100

	.elftype	@"ET_EXEC"


//--------------------- .note.nv.tkinfo           --------------------------
	.section	.note.nv.tkinfo,"",@"SHT_NOTE"
	.sectionflags	@"SHF_NOTE_NV_TKINFO"
	.tkinfo
        /*0018*/ 	.word	0x00000002
        /*0030*/ 	.string	""
        /*0030*/ 	.string	"ptxas"
        /*0030*/ 	.string	"Cuda compilation tools, release 13.0, V13.0.88"
        /*0030*/ 	.string	"Build cuda_13.0.r13.0/compiler.36424714_0"
        /*0030*/ 	.string	"-arch sm_100 -m 64 "



//--------------------- .note.nv.cuinfo           --------------------------
	.section	.note.nv.cuinfo,"",@"SHT_NOTE"
	.sectionflags	@"SHF_NOTE_NV_CUINFO"
        /*0018*/ 	.short	0x0002
        /*001a*/ 	.short	0x0064
        /*001c*/ 	.short	0x0082
	.zero		2


//--------------------- .nv.info                  --------------------------
	.section	.nv.info,"",@"SHT_CUDA_INFO"
	.align	4


	//----- nvinfo : EIATTR_REGCOUNT
	.align		4
        /*0000*/ 	.byte	0x04, 0x2f
        /*0002*/ 	.short	(.L_1 - .L_0)
	.align		4
.L_0:
        /*0004*/ 	.word	index@(_Z6kernelPiS_i)
        /*0008*/ 	.word	0x0000000a


	//----- nvinfo : EIATTR_FRAME_SIZE
	.align		4
.L_1:
        /*000c*/ 	.byte	0x04, 0x11
        /*000e*/ 	.short	(.L_3 - .L_2)
	.align		4
.L_2:
        /*0010*/ 	.word	index@(_Z6kernelPiS_i)
        /*0014*/ 	.word	0x00000000


	//----- nvinfo : EIATTR_MIN_STACK_SIZE
	.align		4
.L_3:
        /*0018*/ 	.byte	0x04, 0x12
        /*001a*/ 	.short	(.L_5 - .L_4)
	.align		4
.L_4:
        /*001c*/ 	.word	index@(_Z6kernelPiS_i)
        /*0020*/ 	.word	0x00000000
.L_5:


//--------------------- .nv.compat                --------------------------
	.section	.nv.compat,"",@"SHT_CUDA_COMPAT_INFO"
	.align	4
        /*0000*/ 	.byte	0x02, 0x09, 0x00, 0x00, 0x02, 0x02, 0x01, 0x00, 0x02, 0x05, 0x05, 0x00, 0x03, 0x07, 0x01, 0x01
        /*0010*/ 	.byte	0x02, 0x03, 0x00, 0x00, 0x02, 0x06, 0x01, 0x00, 0x04, 0x0b, 0x08, 0x00, 0x09, 0x00, 0x00, 0x00
        /*0020*/ 	.byte	0x00, 0x00, 0x00, 0x00


//--------------------- .nv.info._Z6kernelPiS_i   --------------------------
	.section	.nv.info._Z6kernelPiS_i,"",@"SHT_CUDA_INFO"
	.sectionflags	@""
	.align	4


	//----- nvinfo : EIATTR_CUDA_API_VERSION
	.align		4
        /*0000*/ 	.byte	0x04, 0x37
        /*0002*/ 	.short	(.L_7 - .L_6)
.L_6:
        /*0004*/ 	.word	0x00000082


	//----- nvinfo : EIATTR_KPARAM_INFO
	.align		4
.L_7:
        /*0008*/ 	.byte	0x04, 0x17
        /*000a*/ 	.short	(.L_9 - .L_8)
.L_8:
        /*000c*/ 	.word	0x00000000
        /*0010*/ 	.short	0x0002
        /*0012*/ 	.short	0x0010
        /*0014*/ 	.byte	0x00, 0xf0, 0x11, 0x00


	//----- nvinfo : EIATTR_KPARAM_INFO
	.align		4
.L_9:
        /*0018*/ 	.byte	0x04, 0x17
        /*001a*/ 	.short	(.L_11 - .L_10)
.L_10:
        /*001c*/ 	.word	0x00000000
        /*0020*/ 	.short	0x0001
        /*0022*/ 	.short	0x0008
        /*0024*/ 	.byte	0x00, 0xf5, 0x21, 0x00


	//----- nvinfo : EIATTR_KPARAM_INFO
	.align		4
.L_11:
        /*0028*/ 	.byte	0x04, 0x17
        /*002a*/ 	.short	(.L_13 - .L_12)
.L_12:
        /*002c*/ 	.word	0x00000000
        /*0030*/ 	.short	0x0000
        /*0032*/ 	.short	0x0000
        /*0034*/ 	.byte	0x00, 0xf5, 0x21, 0x00


	//----- nvinfo : EIATTR_SPARSE_MMA_MASK
	.align		4
.L_13:
        /*0038*/ 	.byte	0x03, 0x50
        /*003a*/ 	.short	0x0000


	//----- nvinfo : EIATTR_MAXREG_COUNT
	.align		4
        /*003c*/ 	.byte	0x03, 0x1b
        /*003e*/ 	.short	0x00ff


	//----- nvinfo : EIATTR_MERCURY_ISA_VERSION
	.align		4
        /*0040*/ 	.byte	0x03, 0x5f
        /*0042*/ 	.short	0x0101


	//----- nvinfo : EIATTR_VRC_CTA_INIT_COUNT
	.align		4
        /*0044*/ 	.byte	0x02, 0x4a
	.zero		1
	.zero		1


	//----- nvinfo : EIATTR_EXIT_INSTR_OFFSETS
	.align		4
        /*0048*/ 	.byte	0x04, 0x1c
        /*004a*/ 	.short	(.L_15 - .L_14)


	//   ....[0]....
.L_14:
        /*004c*/ 	.word	0x00000070


	//   ....[1]....
        /*0050*/ 	.word	0x00000110


	//----- nvinfo : EIATTR_CBANK_PARAM_SIZE
	.align		4
.L_15:
        /*0054*/ 	.byte	0x03, 0x19
        /*0056*/ 	.short	0x0014


	//----- nvinfo : EIATTR_PARAM_CBANK
	.align		4
        /*0058*/ 	.byte	0x04, 0x0a
        /*005a*/ 	.short	(.L_17 - .L_16)
	.align		4
.L_16:
        /*005c*/ 	.word	index@(.nv.constant0._Z6kernelPiS_i)
        /*0060*/ 	.short	0x0380
        /*0062*/ 	.short	0x0014


	//----- nvinfo : EIATTR_SW_WAR
	.align		4
.L_17:
        /*0064*/ 	.byte	0x04, 0x36
        /*0066*/ 	.short	(.L_19 - .L_18)
.L_18:
        /*0068*/ 	.word	0x00000008
.L_19:


//--------------------- .nv.callgraph             --------------------------
	.section	.nv.callgraph,"",@"SHT_CUDA_CALLGRAPH"
	.align	4
	.sectionentsize	8
	.align		4
        /*0000*/ 	.word	0x00000000
	.align		4
        /*0004*/ 	.word	0xffffffff
	.align		4
        /*0008*/ 	.word	0x00000000
	.align		4
        /*000c*/ 	.word	0xfffffffe
	.align		4
        /*0010*/ 	.word	0x00000000
	.align		4
        /*0014*/ 	.word	0xfffffffd
	.align		4
        /*0018*/ 	.word	0x00000000
	.align		4
        /*001c*/ 	.word	0xfffffffc


//--------------------- .text._Z6kernelPiS_i      --------------------------
	.section	.text._Z6kernelPiS_i,"ax",@progbits
	.align	128
        .global         _Z6kernelPiS_i
        .type           _Z6kernelPiS_i,@function
        .size           _Z6kernelPiS_i,(.L_x_1 - _Z6kernelPiS_i)
        .other          _Z6kernelPiS_i,@"STO_CUDA_ENTRY STV_DEFAULT"
_Z6kernelPiS_i:
.text._Z6kernelPiS_i:
[----:B------:R-:W-:Y:S01]  /*0000*/  LDC R1, c[0x0][0x37c] ;  /* 0x0000df00ff017b82 */ /* 0x000fe20000000800 */
[----:B------:R-:W0:Y:S07]  /*0010*/  S2R R0, SR_TID.X ;  /* 0x0000000000007919 */ /* 0x000e2e0000002100 */
[----:B------:R-:W0:Y:S01]  /*0020*/  S2UR UR4, SR_CTAID.X ;  /* 0x00000000000479c3 */ /* 0x000e220000002500 */
[----:B------:R-:W1:Y:S07]  /*0030*/  LDCU UR5, c[0x0][0x390] ;  /* 0x00007200ff0577ac */ /* 0x000e6e0008000800 */
[----:B------:R-:W0:Y:S02]  /*0040*/  LDC R7, c[0x0][0x360] ;  /* 0x0000d800ff077b82 */ /* 0x000e240000000800 */
[----:B0-----:R-:W-:-:S05]  /*0050*/  IMAD R7, R7, UR4, R0 ;  /* 0x0000000407077c24 */ /* 0x001fca000f8e0200 */
[----:B-1----:R-:W-:-:S13]  /*0060*/  ISETP.GE.AND P0, PT, R7, UR5, PT ;  /* 0x0000000507007c0c */ /* 0x002fda000bf06270 */
[----:B------:R-:W-:Y:S05]  /*0070*/  @P0 EXIT ;  /* 0x000000000000094d */ /* 0x000fea0003800000 */
[----:B------:R-:W0:Y:S01]  /*0080*/  LDC.64 R2, c[0x0][0x380] ;  /* 0x0000e000ff027b82 */ /* 0x000e220000000a00 */
[----:B------:R-:W1:Y:S01]  /*0090*/  LDCU.64 UR4, c[0x0][0x358] ;  /* 0x00006b00ff0477ac */ /* 0x000e620008000a00 */
[----:B------:R-:W-:-:S06]  /*00a0*/  IMAD R0, R7, R7, RZ ;  /* 0x0000000707007224 */ /* 0x000fcc00078e02ff */
[----:B------:R-:W2:Y:S01]  /*00b0*/  LDC.64 R4, c[0x0][0x388] ;  /* 0x0000e200ff047b82 */ /* 0x000ea20000000a00 */
[----:B0-----:R-:W-:-:S05]  /*00c0*/  IMAD.WIDE R2, R7, 0x4, R2 ;  /* 0x0000000407027825 */ /* 0x001fca00078e0202 */
[----:B-1----:R-:W-:Y:S01]  /*00d0*/  STG.E desc[UR4][R2.64], R0 ;  /* 0x0000000002007986 */ /* 0x002fe2000c101904 */
[----:B--2---:R-:W-:-:S04]  /*00e0*/  IMAD.WIDE R4, R7, 0x4, R4 ;  /* 0x0000000407047825 */ /* 0x004fc800078e0204 */
[----:B------:R-:W-:-:S05]  /*00f0*/  IMAD R7, R7, R0, RZ ;  /* 0x0000000007077224 */ /* 0x000fca00078e02ff */
[----:B------:R-:W-:Y:S01]  /*0100*/  STG.E desc[UR4][R4.64], R7 ;  /* 0x0000000704007986 */ /* 0x000fe2000c101904 */
[----:B------:R-:W-:Y:S05]  /*0110*/  EXIT ;  /* 0x000000000000794d */ /* 0x000fea0003800000 */
.L_x_0:
[----:B------:R-:W-:-:S00]  /*0120*/  BRA `(.L_x_0) ;  /* 0xfffffffc00fc7947 */ /* 0x000fc0000383ffff */
[----:B------:R-:W-:-:S00]  /*0130*/  NOP ;  /* 0x0000000000007918 */ /* 0x000fc00000000000 */
        /* <DEDUP_REMOVED lines=12> */
.L_x_1:


//--------------------- .nv.shared.reserved.0     --------------------------
	.section	.nv.shared.reserved.0,"aw",@nobits
	.weak		__nv_reservedSMEM_offset_0_alias
	.size		__nv_reservedSMEM_offset_0_alias, 0, 64
	.other		__nv_reservedSMEM_offset_0_alias,@"STO_CUDA_RESERVED_SHARED STV_DEFAULT"
__nv_reservedSMEM_offset_0_alias:
	.zero		0
	.zero		64


//--------------------- .nv.constant0._Z6kernelPiS_i --------------------------
	.section	.nv.constant0._Z6kernelPiS_i,"a",@progbits
	.sectionflags	@""
	.align	4
.nv.constant0._Z6kernelPiS_i:
	.zero		916


//--------------------- SYMBOLS --------------------------

	.type		.nv.reservedSmem.offset0,@object
	.size		.nv.reservedSmem.offset0,0x4
